//
// Generated by NVIDIA NVVM Compiler
//
// Compiler Build ID: CL-36424714
// Cuda compilation tools, release 13.0, V13.0.88
// Based on NVVM 20.0.0
//

.version 9.0
.target sm_100
.address_size 64

	// .globl	_Z8ddKernelPfPKfif
.extern .func  (.param .b32 func_retval0) vprintf
(
	.param .b64 vprintf_param_0,
	.param .b64 vprintf_param_1
)
;
.global .align 1 .b8 $str[54] = {98, 108, 111, 99, 107, 100, 105, 109, 120, 32, 61, 32, 37, 100, 44, 98, 108, 111, 99, 107, 105, 100, 120, 120, 32, 61, 32, 37, 100, 44, 116, 104, 114, 101, 97, 100, 105, 100, 120, 120, 32, 61, 32, 37, 100, 44, 105, 32, 61, 32, 37, 100, 10};
.global .align 1 .b8 $str$1[15] = {100, 95, 105, 110, 91, 37, 100, 93, 32, 61, 32, 37, 102, 10};
.extern .shared .align 16 .b8 s_in[];

.visible .entry _Z8ddKernelPfPKfif(
	.param .u64 .ptr .align 1 _Z8ddKernelPfPKfif_param_0,
	.param .u64 .ptr .align 1 _Z8ddKernelPfPKfif_param_1,
	.param .u32 _Z8ddKernelPfPKfif_param_2,
	.param .f32 _Z8ddKernelPfPKfif_param_3
)
{
	.local .align 16 .b8 	__local_depot0[16];
	.reg .b64 	%SP;
	.reg .b64 	%SPL;
	.reg .pred 	%p<2>;
	.reg .b32 	%r<17>;
	.reg .b32 	%f<13>;
	.reg .b64 	%rd<17>;
	.reg .b64 	%fd<2>;

	mov.u64 	%SPL, __local_depot0;
	cvta.local.u64 	%SP, %SPL;
	ld.param.u64 	%rd3, [_Z8ddKernelPfPKfif_param_0];
	ld.param.u64 	%rd4, [_Z8ddKernelPfPKfif_param_1];
	ld.param.f32 	%f1, [_Z8ddKernelPfPKfif_param_3];
	cvta.to.global.u64 	%rd1, %rd4;
	add.u64 	%rd5, %SP, 0;
	add.u64 	%rd6, %SPL, 0;
	mov.u32 	%r1, %tid.x;
	mov.u32 	%r2, %ntid.x;
	mov.u32 	%r4, %ctaid.x;
	mad.lo.s32 	%r3, %r2, %r4, %r1;
	st.local.v4.u32 	[%rd6], {%r2, %r4, %r1, %r3};
	mov.u64 	%rd7, $str;
	cvta.global.u64 	%rd8, %rd7;
	{ // callseq 0, 0
	.param .b64 param0;
	st.param.b64 	[param0], %rd8;
	.param .b64 param1;
	st.param.b64 	[param1], %rd5;
	.param .b32 retval0;
	call.uni (retval0), 
	vprintf, 
	(
	param0, 
	param1
	);
	ld.param.b32 	%r5, [retval0];
	} // callseq 0
	add.s32 	%r7, %r3, -1;
	mul.wide.s32 	%rd9, %r3, 4;
	add.s64 	%rd2, %rd1, %rd9;
	ld.global.f32 	%f2, [%rd2+-4];
	cvt.f64.f32 	%fd1, %f2;
	st.local.u32 	[%rd6], %r7;
	st.local.f64 	[%rd6+8], %fd1;
	mov.u64 	%rd10, $str$1;
	cvta.global.u64 	%rd11, %rd10;
	{ // callseq 1, 0
	.param .b64 param0;
	st.param.b64 	[param0], %rd11;
	.param .b64 param1;
	st.param.b64 	[param1], %rd5;
	.param .b32 retval0;
	call.uni (retval0), 
	vprintf, 
	(
	param0, 
	param1
	);
	ld.param.b32 	%r8, [retval0];
	} // callseq 1
	setp.ne.s32 	%p1, %r1, 0;
	@%p1 bra 	$L__BB0_2;
	ld.global.f32 	%f3, [%rd2+-4];
	st.shared.f32 	[s_in], %f3;
	mov.u32 	%r10, s_in;
	add.s32 	%r11, %r3, %r2;
	mul.wide.u32 	%rd12, %r11, 4;
	add.s64 	%rd13, %rd1, %rd12;
	ld.global.f32 	%f4, [%rd13];
	shl.b32 	%r12, %r2, 2;
	add.s32 	%r13, %r10, %r12;
	st.shared.f32 	[%r13+4], %f4;
$L__BB0_2:
	cvta.to.global.u64 	%rd14, %rd3;
	bar.sync 	0;
	shl.b32 	%r14, %r1, 2;
	mov.u32 	%r15, s_in;
	add.s32 	%r16, %r15, %r14;
	ld.shared.f32 	%f5, [%r16];
	ld.shared.f32 	%f6, [%r16+4];
	add.f32 	%f7, %f6, %f6;
	sub.f32 	%f8, %f5, %f7;
	ld.shared.f32 	%f9, [%r16+8];
	add.f32 	%f10, %f9, %f8;
	mul.f32 	%f11, %f1, %f1;
	div.rn.f32 	%f12, %f10, %f11;
	add.s64 	%rd16, %rd14, %rd9;
	st.global.f32 	[%rd16], %f12;
	ret;

}


// ===== COMPILED SASS (sm_100) =====

	.target	sm_100

	.elftype	@"ET_EXEC"


//--------------------- .note.nv.tkinfo           --------------------------
	.section	.note.nv.tkinfo,"",@"SHT_NOTE"
	.sectionflags	@"SHF_NOTE_NV_TKINFO"
	.tkinfo
        /*0018*/ 	.word	0x00000002
        /*0030*/ 	.string	""
        /*0030*/ 	.string	"ptxas"
        /*0030*/ 	.string	"Cuda compilation tools, release 13.0, V13.0.88"
        /*0030*/ 	.string	"Build cuda_13.0.r13.0/compiler.36424714_0"
        /*0030*/ 	.string	"-arch sm_100 -m 64 "



//--------------------- .note.nv.cuinfo           --------------------------
	.section	.note.nv.cuinfo,"",@"SHT_NOTE"
	.sectionflags	@"SHF_NOTE_NV_CUINFO"
        /*0018*/ 	.short	0x0002
        /*001a*/ 	.short	0x0064
        /*001c*/ 	.short	0x0082
	.zero		2


//--------------------- .nv.info                  --------------------------
	.section	.nv.info,"",@"SHT_CUDA_INFO"
	.align	4


	//----- nvinfo : EIATTR_REGCOUNT
	.align		4
        /*0000*/ 	.byte	0x04, 0x2f
        /*0002*/ 	.short	(.L_3 - .L_2)
	.align		4
.L_2:
        /*0004*/ 	.word	index@(_Z8ddKernelPfPKfif)
        /*0008*/ 	.word	0x0000001c


	//----- nvinfo : EIATTR_FRAME_SIZE
	.align		4
.L_3:
        /*000c*/ 	.byte	0x04, 0x11
        /*000e*/ 	.short	(.L_5 - .L_4)
	.align		4
.L_4:
        /*0010*/ 	.word	index@($__internal_0_$__cuda_sm3x_div_rn_noftz_f32_slowpath)
        /*0014*/ 	.word	0x00000010


	//----- nvinfo : EIATTR_FRAME_SIZE
	.align		4
.L_5:
        /*0018*/ 	.byte	0x04, 0x11
        /*001a*/ 	.short	(.L_7 - .L_6)
	.align		4
.L_6:
        /*001c*/ 	.word	index@(_Z8ddKernelPfPKfif)
        /*0020*/ 	.word	0x00000010


	//----- nvinfo : EIATTR_MIN_STACK_SIZE
	.align		4
.L_7:
        /*0024*/ 	.byte	0x04, 0x12
        /*0026*/ 	.short	(.L_9 - .L_8)
	.align		4
.L_8:
        /*0028*/ 	.word	index@(_Z8ddKernelPfPKfif)
        /*002c*/ 	.word	0x00000010
.L_9:


//--------------------- .nv.compat                --------------------------
	.section	.nv.compat,"",@"SHT_CUDA_COMPAT_INFO"
	.align	4
        /*0000*/ 	.byte	0x02, 0x09, 0x00, 0x00, 0x02, 0x02, 0x01, 0x00, 0x02, 0x05, 0x05, 0x00, 0x03, 0x07, 0x01, 0x01
        /*0010*/ 	.byte	0x02, 0x03, 0x00, 0x00, 0x02, 0x06, 0x01, 0x00, 0x04, 0x0b, 0x08, 0x00, 0x01, 0x00, 0x00, 0x00
        /*0020*/ 	.byte	0x00, 0x00, 0x00, 0x00


//--------------------- .nv.info._Z8ddKernelPfPKfif --------------------------
	.section	.nv.info._Z8ddKernelPfPKfif,"",@"SHT_CUDA_INFO"
	.sectionflags	@""
	.align	4


	//----- nvinfo : EIATTR_CUDA_API_VERSION
	.align		4
        /*0000*/ 	.byte	0x04, 0x37
        /*0002*/ 	.short	(.L_11 - .L_10)
.L_10:
        /*0004*/ 	.word	0x00000082


	//----- nvinfo : EIATTR_KPARAM_INFO
	.align		4
.L_11:
        /*0008*/ 	.byte	0x04, 0x17
        /*000a*/ 	.short	(.L_13 - .L_12)
.L_12:
        /*000c*/ 	.word	0x00000000
        /*0010*/ 	.short	0x0003
        /*0012*/ 	.short	0x0014
        /*0014*/ 	.byte	0x00, 0xf0, 0x11, 0x00


	//----- nvinfo : EIATTR_KPARAM_INFO
	.align		4
.L_13:
        /*0018*/ 	.byte	0x04, 0x17
        /*001a*/ 	.short	(.L_15 - .L_14)
.L_14:
        /*001c*/ 	.word	0x00000000
        /*0020*/ 	.short	0x0002
        /*0022*/ 	.short	0x0010
        /*0024*/ 	.byte	0x00, 0xf0, 0x11, 0x00


	//----- nvinfo : EIATTR_KPARAM_INFO
	.align		4
.L_15:
        /*0028*/ 	.byte	0x04, 0x17
        /*002a*/ 	.short	(.L_17 - .L_16)
.L_16:
        /*002c*/ 	.word	0x00000000
        /*0030*/ 	.short	0x0001
        /*0032*/ 	.short	0x0008
        /*0034*/ 	.byte	0x00, 0xf5, 0x21, 0x00


	//----- nvinfo : EIATTR_KPARAM_INFO
	.align		4
.L_17:
        /*0038*/ 	.byte	0x04, 0x17
        /*003a*/ 	.short	(.L_19 - .L_18)
.L_18:
        /*003c*/ 	.word	0x00000000
        /*0040*/ 	.short	0x0000
        /*0042*/ 	.short	0x0000
        /*0044*/ 	.byte	0x00, 0xf5, 0x21, 0x00


	//----- nvinfo : EIATTR_SPARSE_MMA_MASK
	.align		4
.L_19:
        /*0048*/ 	.byte	0x03, 0x50
        /*004a*/ 	.short	0x0000


	//----- nvinfo : EIATTR_MAXREG_COUNT
	.align		4
        /*004c*/ 	.byte	0x03, 0x1b
        /*004e*/ 	.short	0x00ff


	//----- nvinfo : EIATTR_NUM_BARRIERS
	.align		4
        /*0050*/ 	.byte	0x02, 0x4c
        /*0052*/ 	.byte	0x01
	.zero		1


	//----- nvinfo : EIATTR_EXTERNS
	.align		4
        /*0054*/ 	.byte	0x04, 0x0f
        /*0056*/ 	.short	(.L_21 - .L_20)


	//   ....[0]....
	.align		4
.L_20:
        /*0058*/ 	.word	index@(vprintf)


	//----- nvinfo : EIATTR_MERCURY_ISA_VERSION
	.align		4
.L_21:
        /*005c*/ 	.byte	0x03, 0x5f
        /*005e*/ 	.short	0x0101


	//----- nvinfo : EIATTR_VRC_CTA_INIT_COUNT
	.align		4
        /*0060*/ 	.byte	0x02, 0x4a
	.zero		1
	.zero		1


	//----- nvinfo : EIATTR_SYSCALL_OFFSETS
	.align		4
        /*0064*/ 	.byte	0x04, 0x46
        /*0066*/ 	.short	(.L_23 - .L_22)


	//   ....[0]....
.L_22:
        /*0068*/ 	.word	0x00000140


	//   ....[1]....
        /*006c*/ 	.word	0x00000230


	//----- nvinfo : EIATTR_EXIT_INSTR_OFFSETS
	.align		4
.L_23:
        /*0070*/ 	.byte	0x04, 0x1c
        /*0072*/ 	.short	(.L_25 - .L_24)


	//   ....[0]....
.L_24:
        /*0074*/ 	.word	0x000004b0


	//----- nvinfo : EIATTR_CRS_STACK_SIZE
	.align		4
.L_25:
        /*0078*/ 	.byte	0x04, 0x1e
        /*007a*/ 	.short	(.L_27 - .L_26)
.L_26:
        /*007c*/ 	.word	0x00000000


	//----- nvinfo : EIATTR_CBANK_PARAM_SIZE
	.align		4
.L_27:
        /*0080*/ 	.byte	0x03, 0x19
        /*0082*/ 	.short	0x0018


	//----- nvinfo : EIATTR_PARAM_CBANK
	.align		4
        /*0084*/ 	.byte	0x04, 0x0a
        /*0086*/ 	.short	(.L_29 - .L_28)
	.align		4
.L_28:
        /*0088*/ 	.word	index@(.nv.constant0._Z8ddKernelPfPKfif)
        /*008c*/ 	.short	0x0380
        /*008e*/ 	.short	0x0018


	//----- nvinfo : EIATTR_SW_WAR
	.align		4
.L_29:
        /*0090*/ 	.byte	0x04, 0x36
        /*0092*/ 	.short	(.L_31 - .L_30)
.L_30:
        /*0094*/ 	.word	0x00000008
.L_31:


//--------------------- .nv.callgraph             --------------------------
	.section	.nv.callgraph,"",@"SHT_CUDA_CALLGRAPH"
	.align	4
	.sectionentsize	8
	.align		4
        /*0000*/ 	.word	0x00000000
	.align		4
        /*0004*/ 	.word	0xffffffff
	.align		4
        /*0008*/ 	.word	index@(_Z8ddKernelPfPKfif)
	.align		4
        /*000c*/ 	.word	index@(vprintf)
	.align		4
        /*0010*/ 	.word	0x00000000
	.align		4
        /*0014*/ 	.word	0xfffffffe
	.align		4
        /*0018*/ 	.word	0x00000000
	.align		4
        /*001c*/ 	.word	0xfffffffd
	.align		4
        /*0020*/ 	.word	0x00000000
	.align		4
        /*0024*/ 	.word	0xfffffffc


//--------------------- .nv.constant4             --------------------------
	.section	.nv.constant4,"a",@progbits
	.align	8
	.align		8
.nv.constant4:
        /*0000*/ 	.dword	vprintf
	.align		8
        /*0008*/ 	.dword	$str
	.align		8
        /*0010*/ 	.dword	$str$1


//--------------------- .text._Z8ddKernelPfPKfif  --------------------------
	.section	.text._Z8ddKernelPfPKfif,"ax",@progbits
	.align	128
        .global         _Z8ddKernelPfPKfif
        .type           _Z8ddKernelPfPKfif,@function
        .size           _Z8ddKernelPfPKfif,(.L_x_16 - _Z8ddKernelPfPKfif)
        .other          _Z8ddKernelPfPKfif,@"STO_CUDA_ENTRY STV_DEFAULT"
_Z8ddKernelPfPKfif:
.text._Z8ddKernelPfPKfif:
[----:B------:R-:W0:Y:S01]  /*0000*/  LDC R1, c[0x0][0x37c] ;  /* 0x0000df00ff017b82 */ /* 0x000e220000000800 */
[----:B------:R-:W1:Y:S01]  /*0010*/  S2R R18, SR_TID.X ;  /* 0x0000000000127919 */ /* 0x000e620000002100 */
[----:B------:R-:W2:Y:S06]  /*0020*/  LDCU UR5, c[0x0][0x2fc] ;  /* 0x00005f80ff0577ac */ /* 0x000eac0008000800 */
[----:B------:R-:W1:Y:S01]  /*0030*/  LDC R16, c[0x0][0x360] ;  /* 0x0000d800ff107b82 */ /* 0x000e620000000800 */
[----:B0-----:R-:W-:Y:S01]  /*0040*/  VIADD R1, R1, 0xfffffff0 ;  /* 0xfffffff001017836 */ /* 0x001fe20000000000 */
[----:B------:R-:W1:Y:S01]  /*0050*/  S2R R17, SR_CTAID.X ;  /* 0x0000000000117919 */ /* 0x000e620000002500 */
[----:B------:R-:W0:Y:S01]  /*0060*/  LDCU UR4, c[0x0][0x2f8] ;  /* 0x00005f00ff0477ac */ /* 0x000e220008000800 */
[----:B------:R-:W-:Y:S01]  /*0070*/  MOV R2, 0x0 ;  /* 0x0000000000027802 */ /* 0x000fe20000000f00 */
[----:B------:R-:W3:Y:S03]  /*0080*/  LDCU.64 UR6, c[0x4][0x8] ;  /* 0x01000100ff0677ac */ /* 0x000ee60008000a00 */
[----:B------:R4:W4:Y:S01]  /*0090*/  LDC.64 R8, c[0x4][R2] ;  /* 0x0100000002087b82 */ /* 0x0009220000000a00 */
[----:B------:R-:W1:Y:S01]  /*00a0*/  LDCU.64 UR36, c[0x0][0x358] ;  /* 0x00006b00ff2477ac */ /* 0x000e620008000a00 */
[----:B0-----:R-:W-:Y:S01]  /*00b0*/  IADD3 R24, P0, PT, R1, UR4, RZ ;  /* 0x0000000401187c10 */ /* 0x001fe2000ff1e0ff */
[----:B---3--:R-:W-:-:S04]  /*00c0*/  IMAD.U32 R4, RZ, RZ, UR6 ;  /* 0x00000006ff047e24 */ /* 0x008fc8000f8e00ff */
[----:B--2---:R-:W-:Y:S02]  /*00d0*/  IMAD.X R25, RZ, RZ, UR5, P0 ;  /* 0x00000005ff197e24 */ /* 0x004fe400080e06ff */
[----:B------:R-:W-:Y:S02]  /*00e0*/  IMAD.U32 R5, RZ, RZ, UR7 ;  /* 0x00000007ff057e24 */ /* 0x000fe4000f8e00ff */
[----:B------:R-:W-:Y:S02]  /*00f0*/  IMAD.MOV.U32 R6, RZ, RZ, R24 ;  /* 0x000000ffff067224 */ /* 0x000fe400078e0018 */
[----:B------:R-:W-:Y:S02]  /*0100*/  IMAD.MOV.U32 R7, RZ, RZ, R25 ;  /* 0x000000ffff077224 */ /* 0x000fe400078e0019 */
[----:B-1----:R-:W-:-:S05]  /*0110*/  IMAD R19, R16, R17, R18 ;  /* 0x0000001110137224 */ /* 0x002fca00078e0212 */
[----:B------:R0:W-:Y:S02]  /*0120*/  STL.128 [R1], R16 ;  /* 0x0000001001007387 */ /* 0x0001e40000100c00 */
[----:B------:R-:W-:-:S07]  /*0130*/  LEPC R20, `(.L_x_0) ;  /* 0x000000001014794e */ /* 0x000fce0000000000 */
[----:B0---4-:R-:W-:Y:S05]  /*0140*/  CALL.ABS.NOINC R8 ;  /* 0x0000000008007343 */ /* 0x011fea0003c00000 */
.L_x_0:
[----:B------:R-:W0:Y:S01]  /*0150*/  LDC.64 R22, c[0x0][0x388] ;  /* 0x0000e200ff167b82 */ /* 0x000e220000000a00 */
[C---:B------:R-:W-:Y:S01]  /*0160*/  VIADD R0, R19.reuse, 0xffffffff ;  /* 0xffffffff13007836 */ /* 0x040fe20000000000 */
[----:B------:R-:W1:Y:S01]  /*0170*/  LDCU.64 UR4, c[0x4][0x10] ;  /* 0x01000200ff0477ac */ /* 0x000e620008000a00 */
[----:B0-----:R-:W-:-:S05]  /*0180*/  IMAD.WIDE R22, R19, 0x4, R22 ;  /* 0x0000000413167825 */ /* 0x001fca00078e0216 */
[----:B------:R-:W2:Y:S01]  /*0190*/  LDG.E R3, desc[UR36][R22.64+-0x4] ;  /* 0xfffffc2416037981 */ /* 0x000ea2000c1e1900 */
[----:B------:R0:W3:Y:S01]  /*01a0*/  LDC.64 R10, c[0x4][R2] ;  /* 0x01000000020a7b82 */ /* 0x0000e20000000a00 */
[----:B-1----:R-:W-:Y:S01]  /*01b0*/  IMAD.U32 R4, RZ, RZ, UR4 ;  /* 0x00000004ff047e24 */ /* 0x002fe2000f8e00ff */
[----:B------:R-:W-:Y:S01]  /*01c0*/  MOV R5, UR5 ;  /* 0x0000000500057c02 */ /* 0x000fe20008000f00 */
[----:B------:R0:W-:Y:S01]  /*01d0*/  STL [R1], R0 ;  /* 0x0000000001007387 */ /* 0x0001e20000100800 */
[----:B------:R-:W-:Y:S02]  /*01e0*/  IMAD.MOV.U32 R6, RZ, RZ, R24 ;  /* 0x000000ffff067224 */ /* 0x000fe400078e0018 */
[----:B------:R-:W-:Y:S01]  /*01f0*/  IMAD.MOV.U32 R7, RZ, RZ, R25 ;  /* 0x000000ffff077224 */ /* 0x000fe200078e0019 */
[----:B--2---:R-:W1:Y:S02]  /*0200*/  F2F.F64.F32 R8, R3 ;  /* 0x0000000300087310 */ /* 0x004e640000201800 */
[----:B-1-3--:R0:W-:Y:S04]  /*0210*/  STL.64 [R1+0x8], R8 ;  /* 0x0000080801007387 */ /* 0x00a1e80000100a00 */
[----:B------:R-:W-:-:S07]  /*0220*/  LEPC R20, `(.L_x_1) ;  /* 0x000000001014794e */ /* 0x000fce0000000000 */
[----:B0-----:R-:W-:Y:S05]  /*0230*/  CALL.ABS.NOINC R10 ;  /* 0x000000000a007343 */ /* 0x001fea0003c00000 */
.L_x_1:
[----:B------:R-:W-:-:S13]  /*0240*/  ISETP.NE.AND P0, PT, R18, RZ, PT ;  /* 0x000000ff1200720c */ /* 0x000fda0003f05270 */
[----:B------:R-:W0:Y:S01]  /*0250*/  @!P0 LDC.64 R2, c[0x0][0x388] ;  /* 0x0000e200ff028b82 */ /* 0x000e220000000a00 */
[----:B------:R-:W-:Y:S01]  /*0260*/  @!P0 IMAD.IADD R5, R19, 0x1, R16 ;  /* 0x0000000113058824 */ /* 0x000fe200078e0210 */
[----:B------:R-:W2:Y:S03]  /*0270*/  @!P0 LDG.E R22, desc[UR36][R22.64+-0x4] ;  /* 0xfffffc2416168981 */ /* 0x000ea6000c1e1900 */
[----:B0-----:R-:W-:-:S06]  /*0280*/  @!P0 IMAD.WIDE.U32 R2, R5, 0x4, R2 ;  /* 0x0000000405028825 */ /* 0x001fcc00078e0002 */
[----:B------:R-:W3:Y:S01]  /*0290*/  @!P0 LDG.E R2, desc[UR36][R2.64] ;  /* 0x0000002402028981 */ /* 0x000ee2000c1e1900 */
[----:B------:R-:W0:Y:S01]  /*02a0*/  S2R R5, SR_CgaCtaId ;  /* 0x0000000000057919 */ /* 0x000e220000008800 */
[----:B------:R-:W-:Y:S01]  /*02b0*/  MOV R0, 0x400 ;  /* 0x0000040000007802 */ /* 0x000fe20000000f00 */
[----:B------:R-:W-:Y:S05]  /*02c0*/  WARPSYNC.ALL ;  /* 0x0000000000007948 */ /* 0x000fea0003800000 */
[----:B0-----:R-:W-:-:S05]  /*02d0*/  LEA R5, R5, R0, 0x18 ;  /* 0x0000000005057211 */ /* 0x001fca00078ec0ff */
[--C-:B------:R-:W-:Y:S01]  /*02e0*/  @!P0 IMAD R7, R16, 0x4, R5.reuse ;  /* 0x0000000410078824 */ /* 0x100fe200078e0205 */
[----:B--2---:R0:W-:Y:S04]  /*02f0*/  @!P0 STS [R5], R22 ;  /* 0x0000001605008388 */ /* 0x0041e80000000800 */
[----:B---3--:R-:W-:Y:S01]  /*0300*/  @!P0 STS [R7+0x4], R2 ;  /* 0x0000040207008388 */ /* 0x008fe20000000800 */
[----:B------:R-:W-:Y:S01]  /*0310*/  BAR.SYNC.DEFER_BLOCKING 0x0 ;  /* 0x0000000000007b1d */ /* 0x000fe20000010000 */
[----:B0-----:R-:W-:-:S07]  /*0320*/  IMAD R5, R18, 0x4, R5 ;  /* 0x0000000412057824 */ /* 0x001fce00078e0205 */
[----:B------:R-:W0:Y:S01]  /*0330*/  LDC R9, c[0x0][0x394] ;  /* 0x0000e500ff097b82 */ /* 0x000e220000000800 */
[----:B------:R-:W-:Y:S01]  /*0340*/  BSSY.RECONVERGENT B0, `(.L_x_2) ;  /* 0x0000013000007945 */ /* 0x000fe20003800200 */
[----:B------:R-:W1:Y:S04]  /*0350*/  LDS R2, [R5+0x4] ;  /* 0x0000040005027984 */ /* 0x000e680000000800 */
[----:B------:R-:W2:Y:S01]  /*0360*/  LDS R0, [R5] ;  /* 0x0000000005007984 */ /* 0x000ea20000000800 */
[----:B0-----:R-:W-:-:S03]  /*0370*/  FMUL R9, R9, R9 ;  /* 0x0000000909097220 */ /* 0x001fc60000400000 */
[----:B------:R-:W0:Y:S01]  /*0380*/  LDS R7, [R5+0x8] ;  /* 0x0000080005077984 */ /* 0x000e220000000800 */
[----:B------:R-:W3:Y:S01]  /*0390*/  MUFU.RCP R4, R9 ;  /* 0x0000000900047308 */ /* 0x000ee20000001000 */
[----:B-1----:R-:W-:-:S04]  /*03a0*/  FADD R3, R2, R2 ;  /* 0x0000000202037221 */ /* 0x002fc80000000000 */
[----:B--2---:R-:W-:Y:S01]  /*03b0*/  FADD R0, R0, -R3 ;  /* 0x8000000300007221 */ /* 0x004fe20000000000 */
[----:B---3--:R-:W-:-:S03]  /*03c0*/  FFMA R3, -R9, R4, 1 ;  /* 0x3f80000009037423 */ /* 0x008fc60000000104 */
[----:B0-----:R-:W-:Y:S01]  /*03d0*/  FADD R0, R0, R7 ;  /* 0x0000000700007221 */ /* 0x001fe20000000000 */
[----:B------:R-:W-:-:S03]  /*03e0*/  FFMA R3, R4, R3, R4 ;  /* 0x0000000304037223 */ /* 0x000fc60000000004 */
[----:B------:R-:W0:Y:S01]  /*03f0*/  FCHK P0, R0, R9 ;  /* 0x0000000900007302 */ /* 0x000e220000000000 */
[----:B------:R-:W-:-:S04]  /*0400*/  FFMA R2, R0, R3, RZ ;  /* 0x0000000300027223 */ /* 0x000fc800000000ff */
[----:B------:R-:W-:-:S04]  /*0410*/  FFMA R4, -R9, R2, R0 ;  /* 0x0000000209047223 */ /* 0x000fc80000000100 */
[----:B------:R-:W-:Y:S01]  /*0420*/  FFMA R5, R3, R4, R2 ;  /* 0x0000000403057223 */ /* 0x000fe20000000002 */
[----:B0-----:R-:W-:Y:S06]  /*0430*/  @!P0 BRA `(.L_x_3) ;  /* 0x00000000000c8947 */ /* 0x001fec0003800000 */
[----:B------:R-:W-:-:S07]  /*0440*/  MOV R2, 0x460 ;  /* 0x0000046000027802 */ /* 0x000fce0000000f00 */
[----:B------:R-:W-:Y:S05]  /*0450*/  CALL.REL.NOINC `($__internal_0_$__cuda_sm3x_div_rn_noftz_f32_slowpath) ;  /* 0x0000000000187944 */ /* 0x000fea0003c00000 */
[----:B------:R-:W-:-:S07]  /*0460*/  IMAD.MOV.U32 R5, RZ, RZ, R0 ;  /* 0x000000ffff057224 */ /* 0x000fce00078e0000 */
.L_x_3:
[----:B------:R-:W-:Y:S05]  /*0470*/  BSYNC.RECONVERGENT B0 ;  /* 0x0000000000007941 */ /* 0x000fea0003800200 */
.L_x_2:
[----:B------:R-:W0:Y:S02]  /*0480*/  LDC.64 R2, c[0x0][0x380] ;  /* 0x0000e000ff027b82 */ /* 0x000e240000000a00 */
[----:B0-----:R-:W-:-:S05]  /*0490*/  IMAD.WIDE R2, R19, 0x4, R2 ;  /* 0x0000000413027825 */ /* 0x001fca00078e0202 */
[----:B------:R-:W-:Y:S01]  /*04a0*/  STG.E desc[UR36][R2.64], R5 ;  /* 0x0000000502007986 */ /* 0x000fe2000c101924 */
[----:B------:R-:W-:Y:S05]  /*04b0*/  EXIT ;  /* 0x000000000000794d */ /* 0x000fea0003800000 */
        .weak           $__internal_0_$__cuda_sm3x_div_rn_noftz_f32_slowpath
        .type           $__internal_0_$__cuda_sm3x_div_rn_noftz_f32_slowpath,@function
        .size           $__internal_0_$__cuda_sm3x_div_rn_noftz_f32_slowpath,(.L_x_16 - $__internal_0_$__cuda_sm3x_div_rn_noftz_f32_slowpath)
$__internal_0_$__cuda_sm3x_div_rn_noftz_f32_slowpath:
[----:B------:R-:W-:Y:S01]  /*04c0*/  SHF.R.U32.HI R4, RZ, 0x17, R9 ;  /* 0x00000017ff047819 */ /* 0x000fe20000011609 */
[----:B------:R-:W-:Y:S01]  /*04d0*/  BSSY.RECONVERGENT B1, `(.L_x_4) ;  /* 0x0000064000017945 */ /* 0x000fe20003800200 */
[--C-:B------:R-:W-:Y:S01]  /*04e0*/  SHF.R.U32.HI R3, RZ, 0x17, R0.reuse ;  /* 0x00000017ff037819 */ /* 0x100fe20000011600 */
[----:B------:R-:W-:Y:S01]  /*04f0*/  IMAD.MOV.U32 R6, RZ, RZ, R0 ;  /* 0x000000ffff067224 */ /* 0x000fe200078e0000 */
[----:B------:R-:W-:Y:S02]  /*0500*/  LOP3.LUT R5, R4, 0xff, RZ, 0xc0, !PT ;  /* 0x000000ff04057812 */ /* 0x000fe400078ec0ff */
[----:B------:R-:W-:Y:S02]  /*0510*/  LOP3.LUT R4, R3, 0xff, RZ, 0xc0, !PT ;  /* 0x000000ff03047812 */ /* 0x000fe400078ec0ff */
[----:B------:R-:W-:-:S03]  /*0520*/  IADD3 R10, PT, PT, R5, -0x1, RZ ;  /* 0xffffffff050a7810 */ /* 0x000fc60007ffe0ff */
[----:B------:R-:W-:Y:S01]  /*0530*/  VIADD R8, R4, 0xffffffff ;  /* 0xffffffff04087836 */ /* 0x000fe20000000000 */
[----:B------:R-:W-:-:S04]  /*0540*/  ISETP.GT.U32.AND P0, PT, R10, 0xfd, PT ;  /* 0x000000fd0a00780c */ /* 0x000fc80003f04070 */
[----:B------:R-:W-:-:S13]  /*0550*/  ISETP.GT.U32.OR P0, PT, R8, 0xfd, P0 ;  /* 0x000000fd0800780c */ /* 0x000fda0000704470 */
[----:B------:R-:W-:Y:S01]  /*0560*/  @!P0 IMAD.MOV.U32 R7, RZ, RZ, RZ ;  /* 0x000000ffff078224 */ /* 0x000fe200078e00ff */
[----:B------:R-:W-:Y:S06]  /*0570*/  @!P0 BRA `(.L_x_5) ;  /* 0x0000000000608947 */ /* 0x000fec0003800000 */
[----:B------:R-:W-:Y:S01]  /*0580*/  FSETP.GTU.FTZ.AND P0, PT, |R0|, +INF , PT ;  /* 0x7f8000000000780b */ /* 0x000fe20003f1c200 */
[----:B------:R-:W-:Y:S01]  /*0590*/  IMAD.MOV.U32 R3, RZ, RZ, R9 ;  /* 0x000000ffff037224 */ /* 0x000fe200078e0009 */
[----:B------:R-:W-:-:S04]  /*05a0*/  FSETP.GTU.FTZ.AND P1, PT, |R9|, +INF , PT ;  /* 0x7f8000000900780b */ /* 0x000fc80003f3c200 */
[----:B------:R-:W-:-:S13]  /*05b0*/  PLOP3.LUT P0, PT, P0, P1, PT, 0xf8, 0x8f ;  /* 0x00000000008f781c */ /* 0x000fda0000703f70 */
[----:B------:R-:W-:Y:S05]  /*05c0*/  @P0 BRA `(.L_x_6) ;  /* 0x00000004004c0947 */ /* 0x000fea0003800000 */
[----:B------:R-:W-:-:S13]  /*05d0*/  LOP3.LUT P0, RZ, R9, 0x7fffffff, R6, 0xc8, !PT ;  /* 0x7fffffff09ff7812 */ /* 0x000fda000780c806 */
[----:B------:R-:W-:Y:S05]  /*05e0*/  @!P0 BRA `(.L_x_7) ;  /* 0x00000004003c8947 */ /* 0x000fea0003800000 */
[C---:B------:R-:W-:Y:S02]  /*05f0*/  FSETP.NEU.FTZ.AND P2, PT, |R0|.reuse, +INF , PT ;  /* 0x7f8000000000780b */ /* 0x040fe40003f5d200 */
[----:B------:R-:W-:Y:S02]  /*0600*/  FSETP.NEU.FTZ.AND P1, PT, |R3|, +INF , PT ;  /* 0x7f8000000300780b */ /* 0x000fe40003f3d200 */
[----:B------:R-:W-:-:S11]  /*0610*/  FSETP.NEU.FTZ.AND P0, PT, |R0|, +INF , PT ;  /* 0x7f8000000000780b */ /* 0x000fd60003f1d200 */
[----:B------:R-:W-:Y:S05]  /*0620*/  @!P1 BRA !P2, `(.L_x_7) ;  /* 0x00000004002c9947 */ /* 0x000fea0005000000 */
[----:B------:R-:W-:-:S04]  /*0630*/  LOP3.LUT P2, RZ, R6, 0x7fffffff, RZ, 0xc0, !PT ;  /* 0x7fffffff06ff7812 */ /* 0x000fc8000784c0ff */
[----:B------:R-:W-:-:S13]  /*0640*/  PLOP3.LUT P1, PT, P1, P2, PT, 0x2f, 0xf2 ;  /* 0x0000000000f2781c */ /* 0x000fda0000f24577 */
[----:B------:R-:W-:Y:S05]  /*0650*/  @P1 BRA `(.L_x_8) ;  /* 0x0000000400181947 */ /* 0x000fea0003800000 */
[----:B------:R-:W-:-:S04]  /*0660*/  LOP3.LUT P1, RZ, R9, 0x7fffffff, RZ, 0xc0, !PT ;  /* 0x7fffffff09ff7812 */ /* 0x000fc8000782c0ff */
[----:B------:R-:W-:-:S13]  /*0670*/  PLOP3.LUT P0, PT, P0, P1, PT, 0x2f, 0xf2 ;  /* 0x0000000000f2781c */ /* 0x000fda0000702577 */
[----:B------:R-:W-:Y:S05]  /*0680*/  @P0 BRA `(.L_x_9) ;  /* 0x0000000400000947 */ /* 0x000fea0003800000 */
[----:B------:R-:W-:Y:S02]  /*0690*/  ISETP.GE.AND P0, PT, R8, RZ, PT ;  /* 0x000000ff0800720c */ /* 0x000fe40003f06270 */
[----:B------:R-:W-:-:S11]  /*06a0*/  ISETP.GE.AND P1, PT, R10, RZ, PT ;  /* 0x000000ff0a00720c */ /* 0x000fd60003f26270 */
[----:B------:R-:W-:Y:S02]  /*06b0*/  @P0 IMAD.MOV.U32 R7, RZ, RZ, RZ ;  /* 0x000000ffff070224 */ /* 0x000fe400078e00ff */
[----:B------:R-:W-:Y:S01]  /*06c0*/  @!P0 FFMA R6, R0, 1.84467440737095516160e+19, RZ ;  /* 0x5f80000000068823 */ /* 0x000fe200000000ff */
[----:B------:R-:W-:Y:S02]  /*06d0*/  @!P0 IMAD.MOV.U32 R7, RZ, RZ, -0x40 ;  /* 0xffffffc0ff078424 */ /* 0x000fe400078e00ff */
[----:B------:R-:W-:-:S03]  /*06e0*/  @!P1 FFMA R9, R3, 1.84467440737095516160e+19, RZ ;  /* 0x5f80000003099823 */ /* 0x000fc600000000ff */
[----:B------:R-:W-:-:S07]  /*06f0*/  @!P1 IADD3 R7, PT, PT, R7, 0x40, RZ ;  /* 0x0000004007079810 */ /* 0x000fce0007ffe0ff */
.L_x_5:
[----:B------:R-:W-:Y:S01]  /*0700*/  LEA R0, R5, 0xc0800000, 0x17 ;  /* 0xc080000005007811 */ /* 0x000fe200078eb8ff */
[----:B------:R-:W-:Y:S01]  /*0710*/  VIADD R4, R4, 0xffffff81 ;  /* 0xffffff8104047836 */ /* 0x000fe20000000000 */
[----:B------:R-:W-:Y:S03]  /*0720*/  BSSY.RECONVERGENT B2, `(.L_x_10) ;  /* 0x0000035000027945 */ /* 0x000fe60003800200 */
[----:B------:R-:W-:Y:S02]  /*0730*/  IMAD.IADD R9, R9, 0x1, -R0 ;  /* 0x0000000109097824 */ /* 0x000fe400078e0a00 */
[C---:B------:R-:W-:Y:S01]  /*0740*/  IMAD R0, R4.reuse, -0x800000, R6 ;  /* 0xff80000004007824 */ /* 0x040fe200078e0206 */
[----:B------:R-:W-:Y:S01]  /*0750*/  IADD3 R4, PT, PT, R4, 0x7f, -R5 ;  /* 0x0000007f04047810 */ /* 0x000fe20007ffe805 */
[----:B------:R-:W0:Y:S01]  /*0760*/  MUFU.RCP R3, R9 ;  /* 0x0000000900037308 */ /* 0x000e220000001000 */
[----:B------:R-:W-:-:S03]  /*0770*/  FADD.FTZ R11, -R9, -RZ ;  /* 0x800000ff090b7221 */ /* 0x000fc60000010100 */
[----:B------:R-:W-:Y:S02]  /*0780*/  IMAD.IADD R4, R4, 0x1, R7 ;  /* 0x0000000104047824 */ /* 0x000fe400078e0207 */
[----:B0-----:R-:W-:-:S04]  /*0790*/  FFMA R8, R3, R11, 1 ;  /* 0x3f80000003087423 */ /* 0x001fc8000000000b */
[----:B------:R-:W-:-:S04]  /*07a0*/  FFMA R8, R3, R8, R3 ;  /* 0x0000000803087223 */ /* 0x000fc80000000003 */
[----:B------:R-:W-:-:S04]  /*07b0*/  FFMA R3, R0, R8, RZ ;  /* 0x0000000800037223 */ /* 0x000fc800000000ff */
[----:B------:R-:W-:-:S04]  /*07c0*/  FFMA R6, R11, R3, R0 ;  /* 0x000000030b067223 */ /* 0x000fc80000000000 */
[----:B------:R-:W-:-:S04]  /*07d0*/  FFMA R13, R8, R6, R3 ;  /* 0x00000006080d7223 */ /* 0x000fc80000000003 */
[----:B------:R-:W-:-:S04]  /*07e0*/  FFMA R6, R11, R13, R0 ;  /* 0x0000000d0b067223 */ /* 0x000fc80000000000 */
[----:B------:R-:W-:-:S05]  /*07f0*/  FFMA R0, R8, R6, R13 ;  /* 0x0000000608007223 */ /* 0x000fca000000000d */
[----:B------:R-:W-:-:S04]  /*0800*/  SHF.R.U32.HI R3, RZ, 0x17, R0 ;  /* 0x00000017ff037819 */ /* 0x000fc80000011600 */
[----:B------:R-:W-:-:S05]  /*0810*/  LOP3.LUT R3, R3, 0xff, RZ, 0xc0, !PT ;  /* 0x000000ff03037812 */ /* 0x000fca00078ec0ff */
[----:B------:R-:W-:-:S04]  /*0820*/  IMAD.IADD R7, R3, 0x1, R4 ;  /* 0x0000000103077824 */ /* 0x000fc800078e0204 */
[----:B------:R-:W-:-:S05]  /*0830*/  VIADD R3, R7, 0xffffffff ;  /* 0xffffffff07037836 */ /* 0x000fca0000000000 */
[----:B------:R-:W-:-:S13]  /*0840*/  ISETP.GE.U32.AND P0, PT, R3, 0xfe, PT ;  /* 0x000000fe0300780c */ /* 0x000fda0003f06070 */
[----:B------:R-:W-:Y:S05]  /*0850*/  @!P0 BRA `(.L_x_11) ;  /* 0x0000000000808947 */ /* 0x000fea0003800000 */
[----:B------:R-:W-:-:S13]  /*0860*/  ISETP.GT.AND P0, PT, R7, 0xfe, PT ;  /* 0x000000fe0700780c */ /* 0x000fda0003f04270 */
[----:B------:R-:W-:Y:S05]  /*0870*/  @P0 BRA `(.L_x_12) ;  /* 0x00000000006c0947 */ /* 0x000fea0003800000 */
[----:B------:R-:W-:-:S13]  /*0880*/  ISETP.GE.AND P0, PT, R7, 0x1, PT ;  /* 0x000000010700780c */ /* 0x000fda0003f06270 */
[----:B------:R-:W-:Y:S05]  /*0890*/  @P0 BRA `(.L_x_13) ;  /* 0x0000000000740947 */ /* 0x000fea0003800000 */
[----:B------:R-:W-:Y:S02]  /*08a0*/  ISETP.GE.AND P0, PT, R7, -0x18, PT ;  /* 0xffffffe80700780c */ /* 0x000fe40003f06270 */
[----:B------:R-:W-:-:S11]  /*08b0*/  LOP3.LUT R0, R0, 0x80000000, RZ, 0xc0, !PT ;  /* 0x8000000000007812 */ /* 0x000fd600078ec0ff */
[----:B------:R-:W-:Y:S05]  /*08c0*/  @!P0 BRA `(.L_x_13) ;  /* 0x0000000000688947 */ /* 0x000fea0003800000 */
[CCC-:B------:R-:W-:Y:S01]  /*08d0*/  FFMA.RZ R3, R8.reuse, R6.reuse, R13.reuse ;  /* 0x0000000608037223 */ /* 0x1c0fe2000000c00d */
[CCC-:B------:R-:W-:Y:S01]  /*08e0*/  FFMA.RM R4, R8.reuse, R6.reuse, R13.reuse ;  /* 0x0000000608047223 */ /* 0x1c0fe2000000400d */
[C---:B------:R-:W-:Y:S02]  /*08f0*/  ISETP.NE.AND P2, PT, R7.reuse, RZ, PT ;  /* 0x000000ff0700720c */ /* 0x040fe40003f45270 */
[----:B------:R-:W-:Y:S02]  /*0900*/  ISETP.NE.AND P1, PT, R7, RZ, PT ;  /* 0x000000ff0700720c */ /* 0x000fe40003f25270 */
[----:B------:R-:W-:Y:S01]  /*0910*/  LOP3.LUT R5, R3, 0x7fffff, RZ, 0xc0, !PT ;  /* 0x007fffff03057812 */ /* 0x000fe200078ec0ff */
[----:B------:R-:W-:Y:S01]  /*0920*/  FFMA.RP R3, R8, R6, R13 ;  /* 0x0000000608037223 */ /* 0x000fe2000000800d */
[----:B------:R-:W-:Y:S01]  /*0930*/  IADD3 R6, PT, PT, R7, 0x20, RZ ;  /* 0x0000002007067810 */ /* 0x000fe20007ffe0ff */
[----:B------:R-:W-:Y:S01]  /*0940*/  IMAD.MOV R7, RZ, RZ, -R7 ;  /* 0x000000ffff077224 */ /* 0x000fe200078e0a07 */
[----:B------:R-:W-:-:S02]  /*0950*/  LOP3.LUT R5, R5, 0x800000, RZ, 0xfc, !PT ;  /* 0x0080000005057812 */ /* 0x000fc400078efcff */
[----:B------:R-:W-:Y:S02]  /*0960*/  FSETP.NEU.FTZ.AND P0, PT, R3, R4, PT ;  /* 0x000000040300720b */ /* 0x000fe40003f1d000 */
[----:B------:R-:W-:Y:S02]  /*0970*/  SHF.L.U32 R6, R5, R6, RZ ;  /* 0x0000000605067219 */ /* 0x000fe400000006ff */
[----:B------:R-:W-:Y:S02]  /*0980*/  SEL R4, R7, RZ, P2 ;  /* 0x000000ff07047207 */ /* 0x000fe40001000000 */
[----:B------:R-:W-:Y:S02]  /*0990*/  ISETP.NE.AND P1, PT, R6, RZ, P1 ;  /* 0x000000ff0600720c */ /* 0x000fe40000f25270 */
[----:B------:R-:W-:Y:S02]  /*09a0*/  SHF.R.U32.HI R4, RZ, R4, R5 ;  /* 0x00000004ff047219 */ /* 0x000fe40000011605 */
[----:B------:R-:W-:-:S02]  /*09b0*/  PLOP3.LUT P0, PT, P0, P1, PT, 0xf8, 0x8f ;  /* 0x00000000008f781c */ /* 0x000fc40000703f70 */
[----:B------:R-:W-:Y:S02]  /*09c0*/  SHF.R.U32.HI R6, RZ, 0x1, R4 ;  /* 0x00000001ff067819 */ /* 0x000fe40000011604 */
[----:B------:R-:W-:-:S04]  /*09d0*/  SEL R3, RZ, 0x1, !P0 ;  /* 0x00000001ff037807 */ /* 0x000fc80004000000 */
[----:B------:R-:W-:-:S04]  /*09e0*/  LOP3.LUT R3, R3, 0x1, R6, 0xf8, !PT ;  /* 0x0000000103037812 */ /* 0x000fc800078ef806 */
[----:B------:R-:W-:-:S05]  /*09f0*/  LOP3.LUT R3, R3, R4, RZ, 0xc0, !PT ;  /* 0x0000000403037212 */ /* 0x000fca00078ec0ff */
[----:B------:R-:W-:-:S05]  /*0a00*/  IMAD.IADD R3, R6, 0x1, R3 ;  /* 0x0000000106037824 */ /* 0x000fca00078e0203 */
[----:B------:R-:W-:Y:S01]  /*0a10*/  LOP3.LUT R0, R3, R0, RZ, 0xfc, !PT ;  /* 0x0000000003007212 */ /* 0x000fe200078efcff */
[----:B------:R-:W-:Y:S06]  /*0a20*/  BRA `(.L_x_13) ;  /* 0x0000000000107947 */ /* 0x000fec0003800000 */
.L_x_12:
[----:B------:R-:W-:-:S04]  /*0a30*/  LOP3.LUT R0, R0, 0x80000000, RZ, 0xc0, !PT ;  /* 0x8000000000007812 */ /* 0x000fc800078ec0ff */
[----:B------:R-:W-:Y:S01]  /*0a40*/  LOP3.LUT R0, R0, 0x7f800000, RZ, 0xfc, !PT ;  /* 0x7f80000000007812 */ /* 0x000fe200078efcff */
[----:B------:R-:W-:Y:S06]  /*0a50*/  BRA `(.L_x_13) ;  /* 0x0000000000047947 */ /* 0x000fec0003800000 */
.L_x_11:
[----:B------:R-:W-:-:S07]  /*0a60*/  IMAD R0, R4, 0x800000, R0 ;  /* 0x0080000004007824 */ /* 0x000fce00078e0200 */
.L_x_13:
[----:B------:R-:W-:Y:S05]  /*0a70*/  BSYNC.RECONVERGENT B2 ;  /* 0x0000000000027941 */ /* 0x000fea0003800200 */
.L_x_10:
[----:B------:R-:W-:Y:S05]  /*0a80*/  BRA `(.L_x_14) ;  /* 0x0000000000207947 */ /* 0x000fea0003800000 */
.L_x_9:
[----:B------:R-:W-:-:S04]  /*0a90*/  LOP3.LUT R0, R9, 0x80000000, R6, 0x48, !PT ;  /* 0x8000000009007812 */ /* 0x000fc800078e4806 */
[----:B------:R-:W-:Y:S01]  /*0aa0*/  LOP3.LUT R0, R0, 0x7f800000, RZ, 0xfc, !PT ;  /* 0x7f80000000007812 */ /* 0x000fe200078efcff */
[----:B------:R-:W-:Y:S06]  /*0ab0*/  BRA `(.L_x_14) ;  /* 0x0000000000147947 */ /* 0x000fec0003800000 */
.L_x_8:
[----:B------:R-:W-:Y:S01]  /*0ac0*/  LOP3.LUT R0, R9, 0x80000000, R6, 0x48, !PT ;  /* 0x8000000009007812 */ /* 0x000fe200078e4806 */
[----:B------:R-:W-:Y:S06]  /*0ad0*/  BRA `(.L_x_14) ;  /* 0x00000000000c7947 */ /* 0x000fec0003800000 */
.L_x_7:
[----:B------:R-:W0:Y:S01]  /*0ae0*/  MUFU.RSQ R0, -QNAN ;  /* 0xffc0000000007908 */ /* 0x000e220000001400 */
[----:B------:R-:W-:Y:S05]  /*0af0*/  BRA `(.L_x_14) ;  /* 0x0000000000047947 */ /* 0x000fea0003800000 */
.L_x_6:
[----:B------:R-:W-:-:S07]  /*0b00*/  FADD.FTZ R0, R0, R3 ;  /* 0x0000000300007221 */ /* 0x000fce0000010000 */
.L_x_14:
[----:B------:R-:W-:Y:S05]  /*0b10*/  BSYNC.RECONVERGENT B1 ;  /* 0x0000000000017941 */ /* 0x000fea0003800200 */
.L_x_4:
[----:B------:R-:W-:-:S04]  /*0b20*/  IMAD.MOV.U32 R3, RZ, RZ, 0x0 ;  /* 0x00000000ff037424 */ /* 0x000fc800078e00ff */
[----:B0-----:R-:W-:Y:S05]  /*0b30*/  RET.REL.NODEC R2 `(_Z8ddKernelPfPKfif) ;  /* 0xfffffff402307950 */ /* 0x001fea0003c3ffff */
.L_x_15:
[----:B------:R-:W-:-:S00]  /*0b40*/  BRA `(.L_x_15) ;  /* 0xfffffffc00fc7947 */ /* 0x000fc0000383ffff */
[----:B------:R-:W-:-:S00]  /*0b50*/  NOP ;  /* 0x0000000000007918 */ /* 0x000fc00000000000 */
        /* <DEDUP_REMOVED lines=10> */
.L_x_16:


//--------------------- .nv.global.init           --------------------------
	.section	.nv.global.init,"aw",@progbits
.nv.global.init:
	.type		$str$1,@object
	.size		$str$1,($str - $str$1)
$str$1:
        /*0000*/ 	.byte	0x64, 0x5f, 0x69, 0x6e, 0x5b, 0x25, 0x64, 0x5d, 0x20, 0x3d, 0x20, 0x25, 0x66, 0x0a, 0x00
	.type		$str,@object
	.size		$str,(.L_0 - $str)
$str:
        /*000f*/ 	.byte	0x62, 0x6c, 0x6f, 0x63, 0x6b, 0x64, 0x69, 0x6d, 0x78, 0x20, 0x3d, 0x20, 0x25, 0x64, 0x2c, 0x62
        /*001f*/ 	.byte	0x6c, 0x6f, 0x63, 0x6b, 0x69, 0x64, 0x78, 0x78, 0x20, 0x3d, 0x20, 0x25, 0x64, 0x2c, 0x74, 0x68
        /*002f*/ 	.byte	0x72, 0x65, 0x61, 0x64, 0x69, 0x64, 0x78, 0x78, 0x20, 0x3d, 0x20, 0x25, 0x64, 0x2c, 0x69, 0x20
        /*003f*/ 	.byte	0x3d, 0x20, 0x25, 0x64, 0x0a, 0x00
.L_0:


//--------------------- .nv.shared._Z8ddKernelPfPKfif --------------------------
	.section	.nv.shared._Z8ddKernelPfPKfif,"aw",@nobits
	.sectionflags	@""
	.align	16
	.zero		1024


//--------------------- .nv.shared.reserved.0     --------------------------
	.section	.nv.shared.reserved.0,"aw",@nobits
	.weak		__nv_reservedSMEM_offset_0_alias
	.size		__nv_reservedSMEM_offset_0_alias, 0, 64
	.other		__nv_reservedSMEM_offset_0_alias,@"STO_CUDA_RESERVED_SHARED STV_DEFAULT"
__nv_reservedSMEM_offset_0_alias:
	.zero		0
	.zero		64


//--------------------- .nv.constant0._Z8ddKernelPfPKfif --------------------------
	.section	.nv.constant0._Z8ddKernelPfPKfif,"a",@progbits
	.sectionflags	@""
	.align	4
.nv.constant0._Z8ddKernelPfPKfif:
	.zero		920


//--------------------- SYMBOLS --------------------------

	.type		.nv.reservedSmem.offset0,@object
	.size		.nv.reservedSmem.offset0,0x4
	.type		.nv.reservedSmem.cap,@object
	.size		.nv.reservedSmem.cap,0x4
	.type		vprintf,@function
